//
// Generated by NVIDIA NVVM Compiler
//
// Compiler Build ID: CL-36424714
// Cuda compilation tools, release 13.0, V13.0.88
// Based on NVVM 20.0.0
//

.version 9.0
.target sm_100
.address_size 64

	// .globl	_ZN3cub18CUB_300001_SM_10006detail11EmptyKernelIvEEvv
.global .align 1 .b8 _ZN30_INTERNAL_c1bc6b8a_4_k_cu_main4cuda3std3__45__cpo5beginE[1];
.global .align 1 .b8 _ZN30_INTERNAL_c1bc6b8a_4_k_cu_main4cuda3std3__45__cpo3endE[1];
.global .align 1 .b8 _ZN30_INTERNAL_c1bc6b8a_4_k_cu_main4cuda3std3__45__cpo6cbeginE[1];
.global .align 1 .b8 _ZN30_INTERNAL_c1bc6b8a_4_k_cu_main4cuda3std3__45__cpo4cendE[1];
.global .align 1 .b8 _ZN30_INTERNAL_c1bc6b8a_4_k_cu_main4cuda3std3__45__cpo6rbeginE[1];
.global .align 1 .b8 _ZN30_INTERNAL_c1bc6b8a_4_k_cu_main4cuda3std3__45__cpo4rendE[1];
.global .align 1 .b8 _ZN30_INTERNAL_c1bc6b8a_4_k_cu_main4cuda3std3__45__cpo7crbeginE[1];
.global .align 1 .b8 _ZN30_INTERNAL_c1bc6b8a_4_k_cu_main4cuda3std3__45__cpo5crendE[1];
.global .align 1 .b8 _ZN30_INTERNAL_c1bc6b8a_4_k_cu_main4cuda3std3__432_GLOBAL__N__c1bc6b8a_4_k_cu_main6ignoreE[1];
.global .align 1 .b8 _ZN30_INTERNAL_c1bc6b8a_4_k_cu_main4cuda3std3__419piecewise_constructE[1];
.global .align 1 .b8 _ZN30_INTERNAL_c1bc6b8a_4_k_cu_main4cuda3std3__48in_placeE[1];
.global .align 1 .b8 _ZN30_INTERNAL_c1bc6b8a_4_k_cu_main4cuda3std3__420unreachable_sentinelE[1];
.global .align 1 .b8 _ZN30_INTERNAL_c1bc6b8a_4_k_cu_main4cuda3std3__47nulloptE[1];
.global .align 1 .b8 _ZN30_INTERNAL_c1bc6b8a_4_k_cu_main4cuda3std3__48unexpectE[1];
.global .align 1 .b8 _ZN30_INTERNAL_c1bc6b8a_4_k_cu_main4cuda3std6ranges3__45__cpo4swapE[1];
.global .align 1 .b8 _ZN30_INTERNAL_c1bc6b8a_4_k_cu_main4cuda3std6ranges3__45__cpo9iter_moveE[1];
.global .align 1 .b8 _ZN30_INTERNAL_c1bc6b8a_4_k_cu_main4cuda3std6ranges3__45__cpo5beginE[1];
.global .align 1 .b8 _ZN30_INTERNAL_c1bc6b8a_4_k_cu_main4cuda3std6ranges3__45__cpo3endE[1];
.global .align 1 .b8 _ZN30_INTERNAL_c1bc6b8a_4_k_cu_main4cuda3std6ranges3__45__cpo6cbeginE[1];
.global .align 1 .b8 _ZN30_INTERNAL_c1bc6b8a_4_k_cu_main4cuda3std6ranges3__45__cpo4cendE[1];
.global .align 1 .b8 _ZN30_INTERNAL_c1bc6b8a_4_k_cu_main4cuda3std6ranges3__45__cpo7advanceE[1];
.global .align 1 .b8 _ZN30_INTERNAL_c1bc6b8a_4_k_cu_main4cuda3std6ranges3__45__cpo9iter_swapE[1];
.global .align 1 .b8 _ZN30_INTERNAL_c1bc6b8a_4_k_cu_main4cuda3std6ranges3__45__cpo4nextE[1];
.global .align 1 .b8 _ZN30_INTERNAL_c1bc6b8a_4_k_cu_main4cuda3std6ranges3__45__cpo4prevE[1];
.global .align 1 .b8 _ZN30_INTERNAL_c1bc6b8a_4_k_cu_main4cuda3std6ranges3__45__cpo4dataE[1];
.global .align 1 .b8 _ZN30_INTERNAL_c1bc6b8a_4_k_cu_main4cuda3std6ranges3__45__cpo5cdataE[1];
.global .align 1 .b8 _ZN30_INTERNAL_c1bc6b8a_4_k_cu_main4cuda3std6ranges3__45__cpo4sizeE[1];
.global .align 1 .b8 _ZN30_INTERNAL_c1bc6b8a_4_k_cu_main4cuda3std6ranges3__45__cpo5ssizeE[1];
.global .align 1 .b8 _ZN30_INTERNAL_c1bc6b8a_4_k_cu_main4cuda3std6ranges3__45__cpo8distanceE[1];
.global .align 1 .b8 _ZN30_INTERNAL_c1bc6b8a_4_k_cu_main6thrust24THRUST_300001_SM_1000_NS8cuda_cub3parE[1];
.global .align 1 .b8 _ZN30_INTERNAL_c1bc6b8a_4_k_cu_main6thrust24THRUST_300001_SM_1000_NS8cuda_cub10par_nosyncE[1];
.global .align 1 .b8 _ZN30_INTERNAL_c1bc6b8a_4_k_cu_main6thrust24THRUST_300001_SM_1000_NS6system6detail10sequential3seqE[1];
.global .align 1 .b8 _ZN30_INTERNAL_c1bc6b8a_4_k_cu_main6thrust24THRUST_300001_SM_1000_NS6system3cpp3parE[1];
.global .align 1 .b8 _ZN30_INTERNAL_c1bc6b8a_4_k_cu_main6thrust24THRUST_300001_SM_1000_NS12placeholders2_1E[1];
.global .align 1 .b8 _ZN30_INTERNAL_c1bc6b8a_4_k_cu_main6thrust24THRUST_300001_SM_1000_NS12placeholders2_2E[1];
.global .align 1 .b8 _ZN30_INTERNAL_c1bc6b8a_4_k_cu_main6thrust24THRUST_300001_SM_1000_NS12placeholders2_3E[1];
.global .align 1 .b8 _ZN30_INTERNAL_c1bc6b8a_4_k_cu_main6thrust24THRUST_300001_SM_1000_NS12placeholders2_4E[1];
.global .align 1 .b8 _ZN30_INTERNAL_c1bc6b8a_4_k_cu_main6thrust24THRUST_300001_SM_1000_NS12placeholders2_5E[1];
.global .align 1 .b8 _ZN30_INTERNAL_c1bc6b8a_4_k_cu_main6thrust24THRUST_300001_SM_1000_NS12placeholders2_6E[1];
.global .align 1 .b8 _ZN30_INTERNAL_c1bc6b8a_4_k_cu_main6thrust24THRUST_300001_SM_1000_NS12placeholders2_7E[1];
.global .align 1 .b8 _ZN30_INTERNAL_c1bc6b8a_4_k_cu_main6thrust24THRUST_300001_SM_1000_NS12placeholders2_8E[1];
.global .align 1 .b8 _ZN30_INTERNAL_c1bc6b8a_4_k_cu_main6thrust24THRUST_300001_SM_1000_NS12placeholders2_9E[1];
.global .align 1 .b8 _ZN30_INTERNAL_c1bc6b8a_4_k_cu_main6thrust24THRUST_300001_SM_1000_NS12placeholders3_10E[1];
.global .align 1 .b8 _ZN30_INTERNAL_c1bc6b8a_4_k_cu_main6thrust24THRUST_300001_SM_1000_NS3seqE[1];
.global .align 1 .b8 _ZN30_INTERNAL_c1bc6b8a_4_k_cu_main6thrust24THRUST_300001_SM_1000_NS6deviceE[1];

.visible .entry _ZN3cub18CUB_300001_SM_10006detail11EmptyKernelIvEEvv()
{


	ret;

}


// ===== COMPILED SASS (sm_100) =====

	.target	sm_100

	.elftype	@"ET_EXEC"


//--------------------- .note.nv.tkinfo           --------------------------
	.section	.note.nv.tkinfo,"",@"SHT_NOTE"
	.sectionflags	@"SHF_NOTE_NV_TKINFO"
	.tkinfo
        /*0018*/ 	.word	0x00000002
        /*0030*/ 	.string	""
        /*0030*/ 	.string	"ptxas"
        /*0030*/ 	.string	"Cuda compilation tools, release 13.0, V13.0.88"
        /*0030*/ 	.string	"Build cuda_13.0.r13.0/compiler.36424714_0"
        /*0030*/ 	.string	"-arch sm_100 -m 64 "



//--------------------- .note.nv.cuinfo           --------------------------
	.section	.note.nv.cuinfo,"",@"SHT_NOTE"
	.sectionflags	@"SHF_NOTE_NV_CUINFO"
        /*0018*/ 	.short	0x0002
        /*001a*/ 	.short	0x0064
        /*001c*/ 	.short	0x0082
	.zero		2


//--------------------- .nv.info                  --------------------------
	.section	.nv.info,"",@"SHT_CUDA_INFO"
	.align	4


	//----- nvinfo : EIATTR_REGCOUNT
	.align		4
        /*0000*/ 	.byte	0x04, 0x2f
        /*0002*/ 	.short	(.L_46 - .L_45)
	.align		4
.L_45:
        /*0004*/ 	.word	index@(_ZN3cub18CUB_300001_SM_10006detail11EmptyKernelIvEEvv)
        /*0008*/ 	.word	0x00000004


	//----- nvinfo : EIATTR_FRAME_SIZE
	.align		4
.L_46:
        /*000c*/ 	.byte	0x04, 0x11
        /*000e*/ 	.short	(.L_48 - .L_47)
	.align		4
.L_47:
        /*0010*/ 	.word	index@(_ZN3cub18CUB_300001_SM_10006detail11EmptyKernelIvEEvv)
        /*0014*/ 	.word	0x00000000


	//----- nvinfo : EIATTR_MIN_STACK_SIZE
	.align		4
.L_48:
        /*0018*/ 	.byte	0x04, 0x12
        /*001a*/ 	.short	(.L_50 - .L_49)
	.align		4
.L_49:
        /*001c*/ 	.word	index@(_ZN3cub18CUB_300001_SM_10006detail11EmptyKernelIvEEvv)
        /*0020*/ 	.word	0x00000000
.L_50:


//--------------------- .nv.compat                --------------------------
	.section	.nv.compat,"",@"SHT_CUDA_COMPAT_INFO"
	.align	4
        /*0000*/ 	.byte	0x02, 0x09, 0x00, 0x00, 0x02, 0x02, 0x01, 0x00, 0x02, 0x05, 0x05, 0x00, 0x03, 0x07, 0x01, 0x01
        /*0010*/ 	.byte	0x02, 0x03, 0x00, 0x00, 0x02, 0x06, 0x01, 0x00, 0x04, 0x0b, 0x08, 0x00, 0x09, 0x00, 0x00, 0x00
        /*0020*/ 	.byte	0x00, 0x00, 0x00, 0x00


//--------------------- .nv.info._ZN3cub18CUB_300001_SM_10006detail11EmptyKernelIvEEvv --------------------------
	.section	.nv.info._ZN3cub18CUB_300001_SM_10006detail11EmptyKernelIvEEvv,"",@"SHT_CUDA_INFO"
	.sectionflags	@""
	.align	4


	//----- nvinfo : EIATTR_CUDA_API_VERSION
	.align		4
        /*0000*/ 	.byte	0x04, 0x37
        /*0002*/ 	.short	(.L_52 - .L_51)
.L_51:
        /*0004*/ 	.word	0x00000082


	//----- nvinfo : EIATTR_SPARSE_MMA_MASK
	.align		4
.L_52:
        /*0008*/ 	.byte	0x03, 0x50
        /*000a*/ 	.short	0x0000


	//----- nvinfo : EIATTR_MAXREG_COUNT
	.align		4
        /*000c*/ 	.byte	0x03, 0x1b
        /*000e*/ 	.short	0x00ff


	//----- nvinfo : EIATTR_MERCURY_ISA_VERSION
	.align		4
        /*0010*/ 	.byte	0x03, 0x5f
        /*0012*/ 	.short	0x0101


	//----- nvinfo : EIATTR_VRC_CTA_INIT_COUNT
	.align		4
        /*0014*/ 	.byte	0x02, 0x4a
	.zero		1
	.zero		1


	//----- nvinfo : EIATTR_EXIT_INSTR_OFFSETS
	.align		4
        /*0018*/ 	.byte	0x04, 0x1c
        /*001a*/ 	.short	(.L_54 - .L_53)


	//   ....[0]....
.L_53:
        /*001c*/ 	.word	0x00000010


	//----- nvinfo : EIATTR_SW_WAR
	.align		4
.L_54:
        /*0020*/ 	.byte	0x04, 0x36
        /*0022*/ 	.short	(.L_56 - .L_55)
.L_55:
        /*0024*/ 	.word	0x00000008
.L_56:


//--------------------- .nv.callgraph             --------------------------
	.section	.nv.callgraph,"",@"SHT_CUDA_CALLGRAPH"
	.align	4
	.sectionentsize	8
	.align		4
        /*0000*/ 	.word	0x00000000
	.align		4
        /*0004*/ 	.word	0xffffffff
	.align		4
        /*0008*/ 	.word	0x00000000
	.align		4
        /*000c*/ 	.word	0xfffffffe
	.align		4
        /*0010*/ 	.word	0x00000000
	.align		4
        /*0014*/ 	.word	0xfffffffd
	.align		4
        /*0018*/ 	.word	0x00000000
	.align		4
        /*001c*/ 	.word	0xfffffffc


//--------------------- .nv.constant4             --------------------------
	.section	.nv.constant4,"a",@progbits
	.align	8
	.align		8
.nv.constant4:
        /*0000*/ 	.dword	_ZN30_INTERNAL_c1bc6b8a_4_k_cu_main4cuda3std3__45__cpo5beginE
	.align		8
        /*0008*/ 	.dword	_ZN30_INTERNAL_c1bc6b8a_4_k_cu_main4cuda3std3__45__cpo3endE
	.align		8
        /*0010*/ 	.dword	_ZN30_INTERNAL_c1bc6b8a_4_k_cu_main4cuda3std3__45__cpo6cbeginE
	.align		8
        /*0018*/ 	.dword	_ZN30_INTERNAL_c1bc6b8a_4_k_cu_main4cuda3std3__45__cpo4cendE
	.align		8
        /*0020*/ 	.dword	_ZN30_INTERNAL_c1bc6b8a_4_k_cu_main4cuda3std3__45__cpo6rbeginE
	.align		8
        /*0028*/ 	.dword	_ZN30_INTERNAL_c1bc6b8a_4_k_cu_main4cuda3std3__45__cpo4rendE
	.align		8
        /*0030*/ 	.dword	_ZN30_INTERNAL_c1bc6b8a_4_k_cu_main4cuda3std3__45__cpo7crbeginE
	.align		8
        /*0038*/ 	.dword	_ZN30_INTERNAL_c1bc6b8a_4_k_cu_main4cuda3std3__45__cpo5crendE
	.align		8
        /*0040*/ 	.dword	_ZN30_INTERNAL_c1bc6b8a_4_k_cu_main4cuda3std3__432_GLOBAL__N__c1bc6b8a_4_k_cu_main6ignoreE
	.align		8
        /*0048*/ 	.dword	_ZN30_INTERNAL_c1bc6b8a_4_k_cu_main4cuda3std3__419piecewise_constructE
	.align		8
        /*0050*/ 	.dword	_ZN30_INTERNAL_c1bc6b8a_4_k_cu_main4cuda3std3__48in_placeE
	.align		8
        /*0058*/ 	.dword	_ZN30_INTERNAL_c1bc6b8a_4_k_cu_main4cuda3std3__420unreachable_sentinelE
	.align		8
        /*0060*/ 	.dword	_ZN30_INTERNAL_c1bc6b8a_4_k_cu_main4cuda3std3__47nulloptE
	.align		8
        /*0068*/ 	.dword	_ZN30_INTERNAL_c1bc6b8a_4_k_cu_main4cuda3std3__48unexpectE
	.align		8
        /*0070*/ 	.dword	_ZN30_INTERNAL_c1bc6b8a_4_k_cu_main4cuda3std6ranges3__45__cpo4swapE
	.align		8
        /*0078*/ 	.dword	_ZN30_INTERNAL_c1bc6b8a_4_k_cu_main4cuda3std6ranges3__45__cpo9iter_moveE
	.align		8
        /*0080*/ 	.dword	_ZN30_INTERNAL_c1bc6b8a_4_k_cu_main4cuda3std6ranges3__45__cpo5beginE
	.align		8
        /*0088*/ 	.dword	_ZN30_INTERNAL_c1bc6b8a_4_k_cu_main4cuda3std6ranges3__45__cpo3endE
	.align		8
        /*0090*/ 	.dword	_ZN30_INTERNAL_c1bc6b8a_4_k_cu_main4cuda3std6ranges3__45__cpo6cbeginE
	.align		8
        /*0098*/ 	.dword	_ZN30_INTERNAL_c1bc6b8a_4_k_cu_main4cuda3std6ranges3__45__cpo4cendE
	.align		8
        /*00a0*/ 	.dword	_ZN30_INTERNAL_c1bc6b8a_4_k_cu_main4cuda3std6ranges3__45__cpo7advanceE
	.align		8
        /*00a8*/ 	.dword	_ZN30_INTERNAL_c1bc6b8a_4_k_cu_main4cuda3std6ranges3__45__cpo9iter_swapE
	.align		8
        /*00b0*/ 	.dword	_ZN30_INTERNAL_c1bc6b8a_4_k_cu_main4cuda3std6ranges3__45__cpo4nextE
	.align		8
        /*00b8*/ 	.dword	_ZN30_INTERNAL_c1bc6b8a_4_k_cu_main4cuda3std6ranges3__45__cpo4prevE
	.align		8
        /*00c0*/ 	.dword	_ZN30_INTERNAL_c1bc6b8a_4_k_cu_main4cuda3std6ranges3__45__cpo4dataE
	.align		8
        /*00c8*/ 	.dword	_ZN30_INTERNAL_c1bc6b8a_4_k_cu_main4cuda3std6ranges3__45__cpo5cdataE
	.align		8
        /*00d0*/ 	.dword	_ZN30_INTERNAL_c1bc6b8a_4_k_cu_main4cuda3std6ranges3__45__cpo4sizeE
	.align		8
        /*00d8*/ 	.dword	_ZN30_INTERNAL_c1bc6b8a_4_k_cu_main4cuda3std6ranges3__45__cpo5ssizeE
	.align		8
        /*00e0*/ 	.dword	_ZN30_INTERNAL_c1bc6b8a_4_k_cu_main4cuda3std6ranges3__45__cpo8distanceE
	.align		8
        /*00e8*/ 	.dword	_ZN30_INTERNAL_c1bc6b8a_4_k_cu_main6thrust24THRUST_300001_SM_1000_NS8cuda_cub3parE
	.align		8
        /*00f0*/ 	.dword	_ZN30_INTERNAL_c1bc6b8a_4_k_cu_main6thrust24THRUST_300001_SM_1000_NS8cuda_cub10par_nosyncE
	.align		8
        /*00f8*/ 	.dword	_ZN30_INTERNAL_c1bc6b8a_4_k_cu_main6thrust24THRUST_300001_SM_1000_NS6system6detail10sequential3seqE
	.align		8
        /*0100*/ 	.dword	_ZN30_INTERNAL_c1bc6b8a_4_k_cu_main6thrust24THRUST_300001_SM_1000_NS6system3cpp3parE
	.align		8
        /*0108*/ 	.dword	_ZN30_INTERNAL_c1bc6b8a_4_k_cu_main6thrust24THRUST_300001_SM_1000_NS12placeholders2_1E
	.align		8
        /*0110*/ 	.dword	_ZN30_INTERNAL_c1bc6b8a_4_k_cu_main6thrust24THRUST_300001_SM_1000_NS12placeholders2_2E
	.align		8
        /*0118*/ 	.dword	_ZN30_INTERNAL_c1bc6b8a_4_k_cu_main6thrust24THRUST_300001_SM_1000_NS12placeholders2_3E
	.align		8
        /*0120*/ 	.dword	_ZN30_INTERNAL_c1bc6b8a_4_k_cu_main6thrust24THRUST_300001_SM_1000_NS12placeholders2_4E
	.align		8
        /*0128*/ 	.dword	_ZN30_INTERNAL_c1bc6b8a_4_k_cu_main6thrust24THRUST_300001_SM_1000_NS12placeholders2_5E
	.align		8
        /*0130*/ 	.dword	_ZN30_INTERNAL_c1bc6b8a_4_k_cu_main6thrust24THRUST_300001_SM_1000_NS12placeholders2_6E
	.align		8
        /*0138*/ 	.dword	_ZN30_INTERNAL_c1bc6b8a_4_k_cu_main6thrust24THRUST_300001_SM_1000_NS12placeholders2_7E
	.align		8
        /*0140*/ 	.dword	_ZN30_INTERNAL_c1bc6b8a_4_k_cu_main6thrust24THRUST_300001_SM_1000_NS12placeholders2_8E
	.align		8
        /*0148*/ 	.dword	_ZN30_INTERNAL_c1bc6b8a_4_k_cu_main6thrust24THRUST_300001_SM_1000_NS12placeholders2_9E
	.align		8
        /*0150*/ 	.dword	_ZN30_INTERNAL_c1bc6b8a_4_k_cu_main6thrust24THRUST_300001_SM_1000_NS12placeholders3_10E
	.align		8
        /*0158*/ 	.dword	_ZN30_INTERNAL_c1bc6b8a_4_k_cu_main6thrust24THRUST_300001_SM_1000_NS3seqE
	.align		8
        /*0160*/ 	.dword	_ZN30_INTERNAL_c1bc6b8a_4_k_cu_main6thrust24THRUST_300001_SM_1000_NS6deviceE


//--------------------- .text._ZN3cub18CUB_300001_SM_10006detail11EmptyKernelIvEEvv --------------------------
	.section	.text._ZN3cub18CUB_300001_SM_10006detail11EmptyKernelIvEEvv,"ax",@progbits
	.align	128
        .global         _ZN3cub18CUB_300001_SM_10006detail11EmptyKernelIvEEvv
        .type           _ZN3cub18CUB_300001_SM_10006detail11EmptyKernelIvEEvv,@function
        .size           _ZN3cub18CUB_300001_SM_10006detail11EmptyKernelIvEEvv,(.L_x_1 - _ZN3cub18CUB_300001_SM_10006detail11EmptyKernelIvEEvv)
        .other          _ZN3cub18CUB_300001_SM_10006detail11EmptyKernelIvEEvv,@"STO_CUDA_ENTRY STV_DEFAULT"
_ZN3cub18CUB_300001_SM_10006detail11EmptyKernelIvEEvv:
.text._ZN3cub18CUB_300001_SM_10006detail11EmptyKernelIvEEvv:
[----:B------:R-:W-:Y:S01]  /*0000*/  LDC R1, c[0x0][0x37c] ;  /* 0x0000df00ff017b82 */ /* 0x000fe20000000800 */
[----:B------:R-:W-:Y:S05]  /*0010*/  EXIT ;  /* 0x000000000000794d */ /* 0x000fea0003800000 */
.L_x_0:
[----:B------:R-:W-:-:S00]  /*0020*/  BRA `(.L_x_0) ;  /* 0xfffffffc00fc7947 */ /* 0x000fc0000383ffff */
[----:B------:R-:W-:-:S00]  /*0030*/  NOP ;  /* 0x0000000000007918 */ /* 0x000fc00000000000 */
        /* <DEDUP_REMOVED lines=12> */
.L_x_1:


//--------------------- .nv.shared.reserved.0     --------------------------
	.section	.nv.shared.reserved.0,"aw",@nobits
	.weak		__nv_reservedSMEM_offset_0_alias
	.size		__nv_reservedSMEM_offset_0_alias, 0, 64
	.other		__nv_reservedSMEM_offset_0_alias,@"STO_CUDA_RESERVED_SHARED STV_DEFAULT"
__nv_reservedSMEM_offset_0_alias:
	.zero		0
	.zero		64


//--------------------- .nv.global                --------------------------
	.section	.nv.global,"aw",@nobits
.nv.global:
	.type		_ZN30_INTERNAL_c1bc6b8a_4_k_cu_main6thrust24THRUST_300001_SM_1000_NS12placeholders2_8E,@object
	.size		_ZN30_INTERNAL_c1bc6b8a_4_k_cu_main6thrust24THRUST_300001_SM_1000_NS12placeholders2_8E,(_ZN30_INTERNAL_c1bc6b8a_4_k_cu_main4cuda3std3__432_GLOBAL__N__c1bc6b8a_4_k_cu_main6ignoreE - _ZN30_INTERNAL_c1bc6b8a_4_k_cu_main6thrust24THRUST_300001_SM_1000_NS12placeholders2_8E)
_ZN30_INTERNAL_c1bc6b8a_4_k_cu_main6thrust24THRUST_300001_SM_1000_NS12placeholders2_8E:
	.zero		1
	.type		_ZN30_INTERNAL_c1bc6b8a_4_k_cu_main4cuda3std3__432_GLOBAL__N__c1bc6b8a_4_k_cu_main6ignoreE,@object
	.size		_ZN30_INTERNAL_c1bc6b8a_4_k_cu_main4cuda3std3__432_GLOBAL__N__c1bc6b8a_4_k_cu_main6ignoreE,(_ZN30_INTERNAL_c1bc6b8a_4_k_cu_main4cuda3std6ranges3__45__cpo4dataE - _ZN30_INTERNAL_c1bc6b8a_4_k_cu_main4cuda3std3__432_GLOBAL__N__c1bc6b8a_4_k_cu_main6ignoreE)
_ZN30_INTERNAL_c1bc6b8a_4_k_cu_main4cuda3std3__432_GLOBAL__N__c1bc6b8a_4_k_cu_main6ignoreE:
	.zero		1
	.type		_ZN30_INTERNAL_c1bc6b8a_4_k_cu_main4cuda3std6ranges3__45__cpo4dataE,@object
	.size		_ZN30_INTERNAL_c1bc6b8a_4_k_cu_main4cuda3std6ranges3__45__cpo4dataE,(_ZN30_INTERNAL_c1bc6b8a_4_k_cu_main6thrust24THRUST_300001_SM_1000_NS6system3cpp3parE - _ZN30_INTERNAL_c1bc6b8a_4_k_cu_main4cuda3std6ranges3__45__cpo4dataE)
_ZN30_INTERNAL_c1bc6b8a_4_k_cu_main4cuda3std6ranges3__45__cpo4dataE:
	.zero		1
	.type		_ZN30_INTERNAL_c1bc6b8a_4_k_cu_main6thrust24THRUST_300001_SM_1000_NS6system3cpp3parE,@object
	.size		_ZN30_INTERNAL_c1bc6b8a_4_k_cu_main6thrust24THRUST_300001_SM_1000_NS6system3cpp3parE,(_ZN30_INTERNAL_c1bc6b8a_4_k_cu_main4cuda3std3__45__cpo5beginE - _ZN30_INTERNAL_c1bc6b8a_4_k_cu_main6thrust24THRUST_300001_SM_1000_NS6system3cpp3parE)
_ZN30_INTERNAL_c1bc6b8a_4_k_cu_main6thrust24THRUST_300001_SM_1000_NS6system3cpp3parE:
	.zero		1
	.type		_ZN30_INTERNAL_c1bc6b8a_4_k_cu_main4cuda3std3__45__cpo5beginE,@object
	.size		_ZN30_INTERNAL_c1bc6b8a_4_k_cu_main4cuda3std3__45__cpo5beginE,(_ZN30_INTERNAL_c1bc6b8a_4_k_cu_main4cuda3std6ranges3__45__cpo5beginE - _ZN30_INTERNAL_c1bc6b8a_4_k_cu_main4cuda3std3__45__cpo5beginE)
_ZN30_INTERNAL_c1bc6b8a_4_k_cu_main4cuda3std3__45__cpo5beginE:
	.zero		1
	.type		_ZN30_INTERNAL_c1bc6b8a_4_k_cu_main4cuda3std6ranges3__45__cpo5beginE,@object
	.size		_ZN30_INTERNAL_c1bc6b8a_4_k_cu_main4cuda3std6ranges3__45__cpo5beginE,(_ZN30_INTERNAL_c1bc6b8a_4_k_cu_main6thrust24THRUST_300001_SM_1000_NS6deviceE - _ZN30_INTERNAL_c1bc6b8a_4_k_cu_main4cuda3std6ranges3__45__cpo5beginE)
_ZN30_INTERNAL_c1bc6b8a_4_k_cu_main4cuda3std6ranges3__45__cpo5beginE:
	.zero		1
	.type		_ZN30_INTERNAL_c1bc6b8a_4_k_cu_main6thrust24THRUST_300001_SM_1000_NS6deviceE,@object
	.size		_ZN30_INTERNAL_c1bc6b8a_4_k_cu_main6thrust24THRUST_300001_SM_1000_NS6deviceE,(_ZN30_INTERNAL_c1bc6b8a_4_k_cu_main4cuda3std3__47nulloptE - _ZN30_INTERNAL_c1bc6b8a_4_k_cu_main6thrust24THRUST_300001_SM_1000_NS6deviceE)
_ZN30_INTERNAL_c1bc6b8a_4_k_cu_main6thrust24THRUST_300001_SM_1000_NS6deviceE:
	.zero		1
	.type		_ZN30_INTERNAL_c1bc6b8a_4_k_cu_main4cuda3std3__47nulloptE,@object
	.size		_ZN30_INTERNAL_c1bc6b8a_4_k_cu_main4cuda3std3__47nulloptE,(_ZN30_INTERNAL_c1bc6b8a_4_k_cu_main4cuda3std6ranges3__45__cpo8distanceE - _ZN30_INTERNAL_c1bc6b8a_4_k_cu_main4cuda3std3__47nulloptE)
_ZN30_INTERNAL_c1bc6b8a_4_k_cu_main4cuda3std3__47nulloptE:
	.zero		1
	.type		_ZN30_INTERNAL_c1bc6b8a_4_k_cu_main4cuda3std6ranges3__45__cpo8distanceE,@object
	.size		_ZN30_INTERNAL_c1bc6b8a_4_k_cu_main4cuda3std6ranges3__45__cpo8distanceE,(_ZN30_INTERNAL_c1bc6b8a_4_k_cu_main6thrust24THRUST_300001_SM_1000_NS12placeholders2_4E - _ZN30_INTERNAL_c1bc6b8a_4_k_cu_main4cuda3std6ranges3__45__cpo8distanceE)
_ZN30_INTERNAL_c1bc6b8a_4_k_cu_main4cuda3std6ranges3__45__cpo8distanceE:
	.zero		1
	.type		_ZN30_INTERNAL_c1bc6b8a_4_k_cu_main6thrust24THRUST_300001_SM_1000_NS12placeholders2_4E,@object
	.size		_ZN30_INTERNAL_c1bc6b8a_4_k_cu_main6thrust24THRUST_300001_SM_1000_NS12placeholders2_4E,(_ZN30_INTERNAL_c1bc6b8a_4_k_cu_main4cuda3std3__45__cpo6rbeginE - _ZN30_INTERNAL_c1bc6b8a_4_k_cu_main6thrust24THRUST_300001_SM_1000_NS12placeholders2_4E)
_ZN30_INTERNAL_c1bc6b8a_4_k_cu_main6thrust24THRUST_300001_SM_1000_NS12placeholders2_4E:
	.zero		1
	.type		_ZN30_INTERNAL_c1bc6b8a_4_k_cu_main4cuda3std3__45__cpo6rbeginE,@object
	.size		_ZN30_INTERNAL_c1bc6b8a_4_k_cu_main4cuda3std3__45__cpo6rbeginE,(_ZN30_INTERNAL_c1bc6b8a_4_k_cu_main4cuda3std6ranges3__45__cpo7advanceE - _ZN30_INTERNAL_c1bc6b8a_4_k_cu_main4cuda3std3__45__cpo6rbeginE)
_ZN30_INTERNAL_c1bc6b8a_4_k_cu_main4cuda3std3__45__cpo6rbeginE:
	.zero		1
	.type		_ZN30_INTERNAL_c1bc6b8a_4_k_cu_main4cuda3std6ranges3__45__cpo7advanceE,@object
	.size		_ZN30_INTERNAL_c1bc6b8a_4_k_cu_main4cuda3std6ranges3__45__cpo7advanceE,(_ZN30_INTERNAL_c1bc6b8a_4_k_cu_main6thrust24THRUST_300001_SM_1000_NS12placeholders3_10E - _ZN30_INTERNAL_c1bc6b8a_4_k_cu_main4cuda3std6ranges3__45__cpo7advanceE)
_ZN30_INTERNAL_c1bc6b8a_4_k_cu_main4cuda3std6ranges3__45__cpo7advanceE:
	.zero		1
	.type		_ZN30_INTERNAL_c1bc6b8a_4_k_cu_main6thrust24THRUST_300001_SM_1000_NS12placeholders3_10E,@object
	.size		_ZN30_INTERNAL_c1bc6b8a_4_k_cu_main6thrust24THRUST_300001_SM_1000_NS12placeholders3_10E,(_ZN30_INTERNAL_c1bc6b8a_4_k_cu_main4cuda3std3__48in_placeE - _ZN30_INTERNAL_c1bc6b8a_4_k_cu_main6thrust24THRUST_300001_SM_1000_NS12placeholders3_10E)
_ZN30_INTERNAL_c1bc6b8a_4_k_cu_main6thrust24THRUST_300001_SM_1000_NS12placeholders3_10E:
	.zero		1
	.type		_ZN30_INTERNAL_c1bc6b8a_4_k_cu_main4cuda3std3__48in_placeE,@object
	.size		_ZN30_INTERNAL_c1bc6b8a_4_k_cu_main4cuda3std3__48in_placeE,(_ZN30_INTERNAL_c1bc6b8a_4_k_cu_main4cuda3std6ranges3__45__cpo4sizeE - _ZN30_INTERNAL_c1bc6b8a_4_k_cu_main4cuda3std3__48in_placeE)
_ZN30_INTERNAL_c1bc6b8a_4_k_cu_main4cuda3std3__48in_placeE:
	.zero		1
	.type		_ZN30_INTERNAL_c1bc6b8a_4_k_cu_main4cuda3std6ranges3__45__cpo4sizeE,@object
	.size		_ZN30_INTERNAL_c1bc6b8a_4_k_cu_main4cuda3std6ranges3__45__cpo4sizeE,(_ZN30_INTERNAL_c1bc6b8a_4_k_cu_main6thrust24THRUST_300001_SM_1000_NS12placeholders2_2E - _ZN30_INTERNAL_c1bc6b8a_4_k_cu_main4cuda3std6ranges3__45__cpo4sizeE)
_ZN30_INTERNAL_c1bc6b8a_4_k_cu_main4cuda3std6ranges3__45__cpo4sizeE:
	.zero		1
	.type		_ZN30_INTERNAL_c1bc6b8a_4_k_cu_main6thrust24THRUST_300001_SM_1000_NS12placeholders2_2E,@object
	.size		_ZN30_INTERNAL_c1bc6b8a_4_k_cu_main6thrust24THRUST_300001_SM_1000_NS12placeholders2_2E,(_ZN30_INTERNAL_c1bc6b8a_4_k_cu_main4cuda3std3__45__cpo6cbeginE - _ZN30_INTERNAL_c1bc6b8a_4_k_cu_main6thrust24THRUST_300001_SM_1000_NS12placeholders2_2E)
_ZN30_INTERNAL_c1bc6b8a_4_k_cu_main6thrust24THRUST_300001_SM_1000_NS12placeholders2_2E:
	.zero		1
	.type		_ZN30_INTERNAL_c1bc6b8a_4_k_cu_main4cuda3std3__45__cpo6cbeginE,@object
	.size		_ZN30_INTERNAL_c1bc6b8a_4_k_cu_main4cuda3std3__45__cpo6cbeginE,(_ZN30_INTERNAL_c1bc6b8a_4_k_cu_main4cuda3std6ranges3__45__cpo6cbeginE - _ZN30_INTERNAL_c1bc6b8a_4_k_cu_main4cuda3std3__45__cpo6cbeginE)
_ZN30_INTERNAL_c1bc6b8a_4_k_cu_main4cuda3std3__45__cpo6cbeginE:
	.zero		1
	.type		_ZN30_INTERNAL_c1bc6b8a_4_k_cu_main4cuda3std6ranges3__45__cpo6cbeginE,@object
	.size		_ZN30_INTERNAL_c1bc6b8a_4_k_cu_main4cuda3std6ranges3__45__cpo6cbeginE,(_ZN30_INTERNAL_c1bc6b8a_4_k_cu_main6thrust24THRUST_300001_SM_1000_NS12placeholders2_6E - _ZN30_INTERNAL_c1bc6b8a_4_k_cu_main4cuda3std6ranges3__45__cpo6cbeginE)
_ZN30_INTERNAL_c1bc6b8a_4_k_cu_main4cuda3std6ranges3__45__cpo6cbeginE:
	.zero		1
	.type		_ZN30_INTERNAL_c1bc6b8a_4_k_cu_main6thrust24THRUST_300001_SM_1000_NS12placeholders2_6E,@object
	.size		_ZN30_INTERNAL_c1bc6b8a_4_k_cu_main6thrust24THRUST_300001_SM_1000_NS12placeholders2_6E,(_ZN30_INTERNAL_c1bc6b8a_4_k_cu_main4cuda3std3__45__cpo7crbeginE - _ZN30_INTERNAL_c1bc6b8a_4_k_cu_main6thrust24THRUST_300001_SM_1000_NS12placeholders2_6E)
_ZN30_INTERNAL_c1bc6b8a_4_k_cu_main6thrust24THRUST_300001_SM_1000_NS12placeholders2_6E:
	.zero		1
	.type		_ZN30_INTERNAL_c1bc6b8a_4_k_cu_main4cuda3std3__45__cpo7crbeginE,@object
	.size		_ZN30_INTERNAL_c1bc6b8a_4_k_cu_main4cuda3std3__45__cpo7crbeginE,(_ZN30_INTERNAL_c1bc6b8a_4_k_cu_main4cuda3std6ranges3__45__cpo4nextE - _ZN30_INTERNAL_c1bc6b8a_4_k_cu_main4cuda3std3__45__cpo7crbeginE)
_ZN30_INTERNAL_c1bc6b8a_4_k_cu_main4cuda3std3__45__cpo7crbeginE:
	.zero		1
	.type		_ZN30_INTERNAL_c1bc6b8a_4_k_cu_main4cuda3std6ranges3__45__cpo4nextE,@object
	.size		_ZN30_INTERNAL_c1bc6b8a_4_k_cu_main4cuda3std6ranges3__45__cpo4nextE,(_ZN30_INTERNAL_c1bc6b8a_4_k_cu_main4cuda3std6ranges3__45__cpo4swapE - _ZN30_INTERNAL_c1bc6b8a_4_k_cu_main4cuda3std6ranges3__45__cpo4nextE)
_ZN30_INTERNAL_c1bc6b8a_4_k_cu_main4cuda3std6ranges3__45__cpo4nextE:
	.zero		1
	.type		_ZN30_INTERNAL_c1bc6b8a_4_k_cu_main4cuda3std6ranges3__45__cpo4swapE,@object
	.size		_ZN30_INTERNAL_c1bc6b8a_4_k_cu_main4cuda3std6ranges3__45__cpo4swapE,(_ZN30_INTERNAL_c1bc6b8a_4_k_cu_main6thrust24THRUST_300001_SM_1000_NS8cuda_cub10par_nosyncE - _ZN30_INTERNAL_c1bc6b8a_4_k_cu_main4cuda3std6ranges3__45__cpo4swapE)
_ZN30_INTERNAL_c1bc6b8a_4_k_cu_main4cuda3std6ranges3__45__cpo4swapE:
	.zero		1
	.type		_ZN30_INTERNAL_c1bc6b8a_4_k_cu_main6thrust24THRUST_300001_SM_1000_NS8cuda_cub10par_nosyncE,@object
	.size		_ZN30_INTERNAL_c1bc6b8a_4_k_cu_main6thrust24THRUST_300001_SM_1000_NS8cuda_cub10par_nosyncE,(_ZN30_INTERNAL_c1bc6b8a_4_k_cu_main6thrust24THRUST_300001_SM_1000_NS3seqE - _ZN30_INTERNAL_c1bc6b8a_4_k_cu_main6thrust24THRUST_300001_SM_1000_NS8cuda_cub10par_nosyncE)
_ZN30_INTERNAL_c1bc6b8a_4_k_cu_main6thrust24THRUST_300001_SM_1000_NS8cuda_cub10par_nosyncE:
	.zero		1
	.type		_ZN30_INTERNAL_c1bc6b8a_4_k_cu_main6thrust24THRUST_300001_SM_1000_NS3seqE,@object
	.size		_ZN30_INTERNAL_c1bc6b8a_4_k_cu_main6thrust24THRUST_300001_SM_1000_NS3seqE,(_ZN30_INTERNAL_c1bc6b8a_4_k_cu_main4cuda3std3__420unreachable_sentinelE - _ZN30_INTERNAL_c1bc6b8a_4_k_cu_main6thrust24THRUST_300001_SM_1000_NS3seqE)
_ZN30_INTERNAL_c1bc6b8a_4_k_cu_main6thrust24THRUST_300001_SM_1000_NS3seqE:
	.zero		1
	.type		_ZN30_INTERNAL_c1bc6b8a_4_k_cu_main4cuda3std3__420unreachable_sentinelE,@object
	.size		_ZN30_INTERNAL_c1bc6b8a_4_k_cu_main4cuda3std3__420unreachable_sentinelE,(_ZN30_INTERNAL_c1bc6b8a_4_k_cu_main4cuda3std6ranges3__45__cpo5ssizeE - _ZN30_INTERNAL_c1bc6b8a_4_k_cu_main4cuda3std3__420unreachable_sentinelE)
_ZN30_INTERNAL_c1bc6b8a_4_k_cu_main4cuda3std3__420unreachable_sentinelE:
	.zero		1
	.type		_ZN30_INTERNAL_c1bc6b8a_4_k_cu_main4cuda3std6ranges3__45__cpo5ssizeE,@object
	.size		_ZN30_INTERNAL_c1bc6b8a_4_k_cu_main4cuda3std6ranges3__45__cpo5ssizeE,(_ZN30_INTERNAL_c1bc6b8a_4_k_cu_main6thrust24THRUST_300001_SM_1000_NS12placeholders2_3E - _ZN30_INTERNAL_c1bc6b8a_4_k_cu_main4cuda3std6ranges3__45__cpo5ssizeE)
_ZN30_INTERNAL_c1bc6b8a_4_k_cu_main4cuda3std6ranges3__45__cpo5ssizeE:
	.zero		1
	.type		_ZN30_INTERNAL_c1bc6b8a_4_k_cu_main6thrust24THRUST_300001_SM_1000_NS12placeholders2_3E,@object
	.size		_ZN30_INTERNAL_c1bc6b8a_4_k_cu_main6thrust24THRUST_300001_SM_1000_NS12placeholders2_3E,(_ZN30_INTERNAL_c1bc6b8a_4_k_cu_main4cuda3std3__45__cpo4cendE - _ZN30_INTERNAL_c1bc6b8a_4_k_cu_main6thrust24THRUST_300001_SM_1000_NS12placeholders2_3E)
_ZN30_INTERNAL_c1bc6b8a_4_k_cu_main6thrust24THRUST_300001_SM_1000_NS12placeholders2_3E:
	.zero		1
	.type		_ZN30_INTERNAL_c1bc6b8a_4_k_cu_main4cuda3std3__45__cpo4cendE,@object
	.size		_ZN30_INTERNAL_c1bc6b8a_4_k_cu_main4cuda3std3__45__cpo4cendE,(_ZN30_INTERNAL_c1bc6b8a_4_k_cu_main4cuda3std6ranges3__45__cpo4cendE - _ZN30_INTERNAL_c1bc6b8a_4_k_cu_main4cuda3std3__45__cpo4cendE)
_ZN30_INTERNAL_c1bc6b8a_4_k_cu_main4cuda3std3__45__cpo4cendE:
	.zero		1
	.type		_ZN30_INTERNAL_c1bc6b8a_4_k_cu_main4cuda3std6ranges3__45__cpo4cendE,@object
	.size		_ZN30_INTERNAL_c1bc6b8a_4_k_cu_main4cuda3std6ranges3__45__cpo4cendE,(_ZN30_INTERNAL_c1bc6b8a_4_k_cu_main6thrust24THRUST_300001_SM_1000_NS12placeholders2_7E - _ZN30_INTERNAL_c1bc6b8a_4_k_cu_main4cuda3std6ranges3__45__cpo4cendE)
_ZN30_INTERNAL_c1bc6b8a_4_k_cu_main4cuda3std6ranges3__45__cpo4cendE:
	.zero		1
	.type		_ZN30_INTERNAL_c1bc6b8a_4_k_cu_main6thrust24THRUST_300001_SM_1000_NS12placeholders2_7E,@object
	.size		_ZN30_INTERNAL_c1bc6b8a_4_k_cu_main6thrust24THRUST_300001_SM_1000_NS12placeholders2_7E,(_ZN30_INTERNAL_c1bc6b8a_4_k_cu_main4cuda3std3__45__cpo5crendE - _ZN30_INTERNAL_c1bc6b8a_4_k_cu_main6thrust24THRUST_300001_SM_1000_NS12placeholders2_7E)
_ZN30_INTERNAL_c1bc6b8a_4_k_cu_main6thrust24THRUST_300001_SM_1000_NS12placeholders2_7E:
	.zero		1
	.type		_ZN30_INTERNAL_c1bc6b8a_4_k_cu_main4cuda3std3__45__cpo5crendE,@object
	.size		_ZN30_INTERNAL_c1bc6b8a_4_k_cu_main4cuda3std3__45__cpo5crendE,(_ZN30_INTERNAL_c1bc6b8a_4_k_cu_main4cuda3std6ranges3__45__cpo4prevE - _ZN30_INTERNAL_c1bc6b8a_4_k_cu_main4cuda3std3__45__cpo5crendE)
_ZN30_INTERNAL_c1bc6b8a_4_k_cu_main4cuda3std3__45__cpo5crendE:
	.zero		1
	.type		_ZN30_INTERNAL_c1bc6b8a_4_k_cu_main4cuda3std6ranges3__45__cpo4prevE,@object
	.size		_ZN30_INTERNAL_c1bc6b8a_4_k_cu_main4cuda3std6ranges3__45__cpo4prevE,(_ZN30_INTERNAL_c1bc6b8a_4_k_cu_main4cuda3std6ranges3__45__cpo9iter_moveE - _ZN30_INTERNAL_c1bc6b8a_4_k_cu_main4cuda3std6ranges3__45__cpo4prevE)
_ZN30_INTERNAL_c1bc6b8a_4_k_cu_main4cuda3std6ranges3__45__cpo4prevE:
	.zero		1
	.type		_ZN30_INTERNAL_c1bc6b8a_4_k_cu_main4cuda3std6ranges3__45__cpo9iter_moveE,@object
	.size		_ZN30_INTERNAL_c1bc6b8a_4_k_cu_main4cuda3std6ranges3__45__cpo9iter_moveE,(_ZN30_INTERNAL_c1bc6b8a_4_k_cu_main6thrust24THRUST_300001_SM_1000_NS6system6detail10sequential3seqE - _ZN30_INTERNAL_c1bc6b8a_4_k_cu_main4cuda3std6ranges3__45__cpo9iter_moveE)
_ZN30_INTERNAL_c1bc6b8a_4_k_cu_main4cuda3std6ranges3__45__cpo9iter_moveE:
	.zero		1
	.type		_ZN30_INTERNAL_c1bc6b8a_4_k_cu_main6thrust24THRUST_300001_SM_1000_NS6system6detail10sequential3seqE,@object
	.size		_ZN30_INTERNAL_c1bc6b8a_4_k_cu_main6thrust24THRUST_300001_SM_1000_NS6system6detail10sequential3seqE,(_ZN30_INTERNAL_c1bc6b8a_4_k_cu_main6thrust24THRUST_300001_SM_1000_NS12placeholders2_9E - _ZN30_INTERNAL_c1bc6b8a_4_k_cu_main6thrust24THRUST_300001_SM_1000_NS6system6detail10sequential3seqE)
_ZN30_INTERNAL_c1bc6b8a_4_k_cu_main6thrust24THRUST_300001_SM_1000_NS6system6detail10sequential3seqE:
	.zero		1
	.type		_ZN30_INTERNAL_c1bc6b8a_4_k_cu_main6thrust24THRUST_300001_SM_1000_NS12placeholders2_9E,@object
	.size		_ZN30_INTERNAL_c1bc6b8a_4_k_cu_main6thrust24THRUST_300001_SM_1000_NS12placeholders2_9E,(_ZN30_INTERNAL_c1bc6b8a_4_k_cu_main4cuda3std3__419piecewise_constructE - _ZN30_INTERNAL_c1bc6b8a_4_k_cu_main6thrust24THRUST_300001_SM_1000_NS12placeholders2_9E)
_ZN30_INTERNAL_c1bc6b8a_4_k_cu_main6thrust24THRUST_300001_SM_1000_NS12placeholders2_9E:
	.zero		1
	.type		_ZN30_INTERNAL_c1bc6b8a_4_k_cu_main4cuda3std3__419piecewise_constructE,@object
	.size		_ZN30_INTERNAL_c1bc6b8a_4_k_cu_main4cuda3std3__419piecewise_constructE,(_ZN30_INTERNAL_c1bc6b8a_4_k_cu_main4cuda3std6ranges3__45__cpo5cdataE - _ZN30_INTERNAL_c1bc6b8a_4_k_cu_main4cuda3std3__419piecewise_constructE)
_ZN30_INTERNAL_c1bc6b8a_4_k_cu_main4cuda3std3__419piecewise_constructE:
	.zero		1
	.type		_ZN30_INTERNAL_c1bc6b8a_4_k_cu_main4cuda3std6ranges3__45__cpo5cdataE,@object
	.size		_ZN30_INTERNAL_c1bc6b8a_4_k_cu_main4cuda3std6ranges3__45__cpo5cdataE,(_ZN30_INTERNAL_c1bc6b8a_4_k_cu_main6thrust24THRUST_300001_SM_1000_NS12placeholders2_1E - _ZN30_INTERNAL_c1bc6b8a_4_k_cu_main4cuda3std6ranges3__45__cpo5cdataE)
_ZN30_INTERNAL_c1bc6b8a_4_k_cu_main4cuda3std6ranges3__45__cpo5cdataE:
	.zero		1
	.type		_ZN30_INTERNAL_c1bc6b8a_4_k_cu_main6thrust24THRUST_300001_SM_1000_NS12placeholders2_1E,@object
	.size		_ZN30_INTERNAL_c1bc6b8a_4_k_cu_main6thrust24THRUST_300001_SM_1000_NS12placeholders2_1E,(_ZN30_INTERNAL_c1bc6b8a_4_k_cu_main4cuda3std3__45__cpo3endE - _ZN30_INTERNAL_c1bc6b8a_4_k_cu_main6thrust24THRUST_300001_SM_1000_NS12placeholders2_1E)
_ZN30_INTERNAL_c1bc6b8a_4_k_cu_main6thrust24THRUST_300001_SM_1000_NS12placeholders2_1E:
	.zero		1
	.type		_ZN30_INTERNAL_c1bc6b8a_4_k_cu_main4cuda3std3__45__cpo3endE,@object
	.size		_ZN30_INTERNAL_c1bc6b8a_4_k_cu_main4cuda3std3__45__cpo3endE,(_ZN30_INTERNAL_c1bc6b8a_4_k_cu_main4cuda3std6ranges3__45__cpo3endE - _ZN30_INTERNAL_c1bc6b8a_4_k_cu_main4cuda3std3__45__cpo3endE)
_ZN30_INTERNAL_c1bc6b8a_4_k_cu_main4cuda3std3__45__cpo3endE:
	.zero		1
	.type		_ZN30_INTERNAL_c1bc6b8a_4_k_cu_main4cuda3std6ranges3__45__cpo3endE,@object
	.size		_ZN30_INTERNAL_c1bc6b8a_4_k_cu_main4cuda3std6ranges3__45__cpo3endE,(_ZN30_INTERNAL_c1bc6b8a_4_k_cu_main6thrust24THRUST_300001_SM_1000_NS12placeholders2_5E - _ZN30_INTERNAL_c1bc6b8a_4_k_cu_main4cuda3std6ranges3__45__cpo3endE)
_ZN30_INTERNAL_c1bc6b8a_4_k_cu_main4cuda3std6ranges3__45__cpo3endE:
	.zero		1
	.type		_ZN30_INTERNAL_c1bc6b8a_4_k_cu_main6thrust24THRUST_300001_SM_1000_NS12placeholders2_5E,@object
	.size		_ZN30_INTERNAL_c1bc6b8a_4_k_cu_main6thrust24THRUST_300001_SM_1000_NS12placeholders2_5E,(_ZN30_INTERNAL_c1bc6b8a_4_k_cu_main4cuda3std3__45__cpo4rendE - _ZN30_INTERNAL_c1bc6b8a_4_k_cu_main6thrust24THRUST_300001_SM_1000_NS12placeholders2_5E)
_ZN30_INTERNAL_c1bc6b8a_4_k_cu_main6thrust24THRUST_300001_SM_1000_NS12placeholders2_5E:
	.zero		1
	.type		_ZN30_INTERNAL_c1bc6b8a_4_k_cu_main4cuda3std3__45__cpo4rendE,@object
	.size		_ZN30_INTERNAL_c1bc6b8a_4_k_cu_main4cuda3std3__45__cpo4rendE,(_ZN30_INTERNAL_c1bc6b8a_4_k_cu_main4cuda3std6ranges3__45__cpo9iter_swapE - _ZN30_INTERNAL_c1bc6b8a_4_k_cu_main4cuda3std3__45__cpo4rendE)
_ZN30_INTERNAL_c1bc6b8a_4_k_cu_main4cuda3std3__45__cpo4rendE:
	.zero		1
	.type		_ZN30_INTERNAL_c1bc6b8a_4_k_cu_main4cuda3std6ranges3__45__cpo9iter_swapE,@object
	.size		_ZN30_INTERNAL_c1bc6b8a_4_k_cu_main4cuda3std6ranges3__45__cpo9iter_swapE,(_ZN30_INTERNAL_c1bc6b8a_4_k_cu_main4cuda3std3__48unexpectE - _ZN30_INTERNAL_c1bc6b8a_4_k_cu_main4cuda3std6ranges3__45__cpo9iter_swapE)
_ZN30_INTERNAL_c1bc6b8a_4_k_cu_main4cuda3std6ranges3__45__cpo9iter_swapE:
	.zero		1
	.type		_ZN30_INTERNAL_c1bc6b8a_4_k_cu_main4cuda3std3__48unexpectE,@object
	.size		_ZN30_INTERNAL_c1bc6b8a_4_k_cu_main4cuda3std3__48unexpectE,(_ZN30_INTERNAL_c1bc6b8a_4_k_cu_main6thrust24THRUST_300001_SM_1000_NS8cuda_cub3parE - _ZN30_INTERNAL_c1bc6b8a_4_k_cu_main4cuda3std3__48unexpectE)
_ZN30_INTERNAL_c1bc6b8a_4_k_cu_main4cuda3std3__48unexpectE:
	.zero		1
	.type		_ZN30_INTERNAL_c1bc6b8a_4_k_cu_main6thrust24THRUST_300001_SM_1000_NS8cuda_cub3parE,@object
	.size		_ZN30_INTERNAL_c1bc6b8a_4_k_cu_main6thrust24THRUST_300001_SM_1000_NS8cuda_cub3parE,(.L_29 - _ZN30_INTERNAL_c1bc6b8a_4_k_cu_main6thrust24THRUST_300001_SM_1000_NS8cuda_cub3parE)
_ZN30_INTERNAL_c1bc6b8a_4_k_cu_main6thrust24THRUST_300001_SM_1000_NS8cuda_cub3parE:
	.zero		1
.L_29:


//--------------------- .nv.constant0._ZN3cub18CUB_300001_SM_10006detail11EmptyKernelIvEEvv --------------------------
	.section	.nv.constant0._ZN3cub18CUB_300001_SM_10006detail11EmptyKernelIvEEvv,"a",@progbits
	.sectionflags	@""
	.align	4
.nv.constant0._ZN3cub18CUB_300001_SM_10006detail11EmptyKernelIvEEvv:
	.zero		896


//--------------------- SYMBOLS --------------------------

	.type		.nv.reservedSmem.offset0,@object
	.size		.nv.reservedSmem.offset0,0x4
